//
// Generated by NVIDIA NVVM Compiler
//
// Compiler Build ID: CL-36424714
// Cuda compilation tools, release 13.0, V13.0.88
// Based on NVVM 20.0.0
//

.version 9.0
.target sm_100
.address_size 64

	// .globl	_Z15step_kernel_modiifPfS_
.extern .func  (.param .b32 func_retval0) vprintf
(
	.param .b64 vprintf_param_0,
	.param .b64 vprintf_param_1
)
;
.global .align 1 .b8 $str[19] = {97, 108, 116, 114, 111, 32, 98, 111, 117, 110, 100, 32, 37, 100, 32, 37, 100, 10};
.global .align 1 .b8 $str$1[13] = {98, 111, 117, 110, 100, 32, 37, 100, 32, 37, 100, 10};
.global .align 1 .b8 $str$2[11] = {105, 58, 37, 100, 32, 106, 58, 37, 100, 10};

.visible .entry _Z15step_kernel_modiifPfS_(
	.param .u32 _Z15step_kernel_modiifPfS__param_0,
	.param .u32 _Z15step_kernel_modiifPfS__param_1,
	.param .f32 _Z15step_kernel_modiifPfS__param_2,
	.param .u64 .ptr .align 1 _Z15step_kernel_modiifPfS__param_3,
	.param .u64 .ptr .align 1 _Z15step_kernel_modiifPfS__param_4
)
{
	.local .align 8 .b8 	__local_depot0[8];
	.reg .b64 	%SP;
	.reg .b64 	%SPL;
	.reg .pred 	%p<7>;
	.reg .b32 	%r<25>;
	.reg .b32 	%f<14>;
	.reg .b64 	%rd<23>;

	mov.u64 	%SPL, __local_depot0;
	cvta.local.u64 	%SP, %SPL;
	ld.param.u32 	%r3, [_Z15step_kernel_modiifPfS__param_0];
	ld.param.u32 	%r4, [_Z15step_kernel_modiifPfS__param_1];
	ld.param.f32 	%f1, [_Z15step_kernel_modiifPfS__param_2];
	ld.param.u64 	%rd2, [_Z15step_kernel_modiifPfS__param_3];
	ld.param.u64 	%rd3, [_Z15step_kernel_modiifPfS__param_4];
	add.u64 	%rd4, %SP, 0;
	add.u64 	%rd1, %SPL, 0;
	mov.u32 	%r6, %tid.x;
	mov.u32 	%r7, %ntid.x;
	mov.u32 	%r8, %ctaid.x;
	mad.lo.s32 	%r9, %r7, %r8, %r6;
	mov.u32 	%r10, %tid.y;
	mov.u32 	%r11, %ntid.y;
	mov.u32 	%r12, %ctaid.y;
	mad.lo.s32 	%r2, %r11, %r12, %r10;
	add.s32 	%r13, %r3, -1;
	setp.lt.s32 	%p1, %r2, %r13;
	add.s32 	%r14, %r4, -1;
	setp.lt.s32 	%p2, %r9, %r14;
	and.pred  	%p3, %p1, %p2;
	@%p3 bra 	$L__BB0_2;
	st.local.v2.u32 	[%rd1], {%r2, %r9};
	mov.u64 	%rd20, $str;
	cvta.global.u64 	%rd21, %rd20;
	{ // callseq 2, 0
	.param .b64 param0;
	st.param.b64 	[param0], %rd21;
	.param .b64 param1;
	st.param.b64 	[param1], %rd4;
	.param .b32 retval0;
	call.uni (retval0), 
	vprintf, 
	(
	param0, 
	param1
	);
	ld.param.b32 	%r23, [retval0];
	} // callseq 2
	bra.uni 	$L__BB0_5;
$L__BB0_2:
	setp.ne.s32 	%p4, %r2, 0;
	setp.ne.s32 	%p5, %r9, 0;
	and.pred  	%p6, %p4, %p5;
	@%p6 bra 	$L__BB0_4;
	st.local.v2.u32 	[%rd1], {%r2, %r9};
	mov.u64 	%rd17, $str$1;
	cvta.global.u64 	%rd18, %rd17;
	{ // callseq 1, 0
	.param .b64 param0;
	st.param.b64 	[param0], %rd18;
	.param .b64 param1;
	st.param.b64 	[param1], %rd4;
	.param .b32 retval0;
	call.uni (retval0), 
	vprintf, 
	(
	param0, 
	param1
	);
	ld.param.b32 	%r21, [retval0];
	} // callseq 1
	bra.uni 	$L__BB0_5;
$L__BB0_4:
	cvta.to.global.u64 	%rd5, %rd2;
	st.local.v2.u32 	[%rd1], {%r2, %r9};
	mov.u64 	%rd6, $str$2;
	cvta.global.u64 	%rd7, %rd6;
	{ // callseq 0, 0
	.param .b64 param0;
	st.param.b64 	[param0], %rd7;
	.param .b64 param1;
	st.param.b64 	[param1], %rd4;
	.param .b32 retval0;
	call.uni (retval0), 
	vprintf, 
	(
	param0, 
	param1
	);
	ld.param.b32 	%r15, [retval0];
	} // callseq 0
	mul.lo.s32 	%r17, %r9, %r3;
	add.s32 	%r18, %r17, %r2;
	sub.s32 	%r19, %r17, %r3;
	add.s32 	%r20, %r19, %r2;
	mul.wide.s32 	%rd9, %r18, 4;
	add.s64 	%rd10, %rd5, %rd9;
	ld.global.f32 	%f2, [%rd10+-4];
	ld.global.f32 	%f3, [%rd10];
	add.f32 	%f4, %f3, %f3;
	sub.f32 	%f5, %f2, %f4;
	ld.global.f32 	%f6, [%rd10+4];
	add.f32 	%f7, %f6, %f5;
	mul.wide.s32 	%rd11, %r20, 4;
	add.s64 	%rd12, %rd5, %rd11;
	ld.global.f32 	%f8, [%rd12];
	sub.f32 	%f9, %f8, %f4;
	mul.wide.s32 	%rd13, %r3, 4;
	add.s64 	%rd14, %rd10, %rd13;
	ld.global.f32 	%f10, [%rd14];
	add.f32 	%f11, %f10, %f9;
	add.f32 	%f12, %f7, %f11;
	fma.rn.f32 	%f13, %f1, %f12, %f3;
	cvta.to.global.u64 	%rd15, %rd3;
	add.s64 	%rd16, %rd15, %rd9;
	st.global.f32 	[%rd16], %f13;
$L__BB0_5:
	ret;

}


// ===== COMPILED SASS (sm_100) =====

	.target	sm_100

	.elftype	@"ET_EXEC"


//--------------------- .note.nv.tkinfo           --------------------------
	.section	.note.nv.tkinfo,"",@"SHT_NOTE"
	.sectionflags	@"SHF_NOTE_NV_TKINFO"
	.tkinfo
        /*0018*/ 	.word	0x00000002
        /*0030*/ 	.string	""
        /*0030*/ 	.string	"ptxas"
        /*0030*/ 	.string	"Cuda compilation tools, release 13.0, V13.0.88"
        /*0030*/ 	.string	"Build cuda_13.0.r13.0/compiler.36424714_0"
        /*0030*/ 	.string	"-arch sm_100 -m 64 "



//--------------------- .note.nv.cuinfo           --------------------------
	.section	.note.nv.cuinfo,"",@"SHT_NOTE"
	.sectionflags	@"SHF_NOTE_NV_CUINFO"
        /*0018*/ 	.short	0x0002
        /*001a*/ 	.short	0x0064
        /*001c*/ 	.short	0x0082
	.zero		2


//--------------------- .nv.info                  --------------------------
	.section	.nv.info,"",@"SHT_CUDA_INFO"
	.align	4


	//----- nvinfo : EIATTR_REGCOUNT
	.align		4
        /*0000*/ 	.byte	0x04, 0x2f
        /*0002*/ 	.short	(.L_4 - .L_3)
	.align		4
.L_3:
        /*0004*/ 	.word	index@(_Z15step_kernel_modiifPfS_)
        /*0008*/ 	.word	0x00000018


	//----- nvinfo : EIATTR_FRAME_SIZE
	.align		4
.L_4:
        /*000c*/ 	.byte	0x04, 0x11
        /*000e*/ 	.short	(.L_6 - .L_5)
	.align		4
.L_5:
        /*0010*/ 	.word	index@(_Z15step_kernel_modiifPfS_)
        /*0014*/ 	.word	0x00000008


	//----- nvinfo : EIATTR_MIN_STACK_SIZE
	.align		4
.L_6:
        /*0018*/ 	.byte	0x04, 0x12
        /*001a*/ 	.short	(.L_8 - .L_7)
	.align		4
.L_7:
        /*001c*/ 	.word	index@(_Z15step_kernel_modiifPfS_)
        /*0020*/ 	.word	0x00000008
.L_8:


//--------------------- .nv.compat                --------------------------
	.section	.nv.compat,"",@"SHT_CUDA_COMPAT_INFO"
	.align	4
        /*0000*/ 	.byte	0x02, 0x09, 0x00, 0x00, 0x02, 0x02, 0x01, 0x00, 0x02, 0x05, 0x05, 0x00, 0x03, 0x07, 0x01, 0x01
        /*0010*/ 	.byte	0x02, 0x03, 0x00, 0x00, 0x02, 0x06, 0x01, 0x00, 0x04, 0x0b, 0x08, 0x00, 0x09, 0x00, 0x00, 0x00
        /*0020*/ 	.byte	0x00, 0x00, 0x00, 0x00


//--------------------- .nv.info._Z15step_kernel_modiifPfS_ --------------------------
	.section	.nv.info._Z15step_kernel_modiifPfS_,"",@"SHT_CUDA_INFO"
	.sectionflags	@""
	.align	4


	//----- nvinfo : EIATTR_CUDA_API_VERSION
	.align		4
        /*0000*/ 	.byte	0x04, 0x37
        /*0002*/ 	.short	(.L_10 - .L_9)
.L_9:
        /*0004*/ 	.word	0x00000082


	//----- nvinfo : EIATTR_KPARAM_INFO
	.align		4
.L_10:
        /*0008*/ 	.byte	0x04, 0x17
        /*000a*/ 	.short	(.L_12 - .L_11)
.L_11:
        /*000c*/ 	.word	0x00000000
        /*0010*/ 	.short	0x0004
        /*0012*/ 	.short	0x0018
        /*0014*/ 	.byte	0x00, 0xf5, 0x21, 0x00


	//----- nvinfo : EIATTR_KPARAM_INFO
	.align		4
.L_12:
        /*0018*/ 	.byte	0x04, 0x17
        /*001a*/ 	.short	(.L_14 - .L_13)
.L_13:
        /*001c*/ 	.word	0x00000000
        /*0020*/ 	.short	0x0003
        /*0022*/ 	.short	0x0010
        /*0024*/ 	.byte	0x00, 0xf5, 0x21, 0x00


	//----- nvinfo : EIATTR_KPARAM_INFO
	.align		4
.L_14:
        /*0028*/ 	.byte	0x04, 0x17
        /*002a*/ 	.short	(.L_16 - .L_15)
.L_15:
        /*002c*/ 	.word	0x00000000
        /*0030*/ 	.short	0x0002
        /*0032*/ 	.short	0x0008
        /*0034*/ 	.byte	0x00, 0xf0, 0x11, 0x00


	//----- nvinfo : EIATTR_KPARAM_INFO
	.align		4
.L_16:
        /*0038*/ 	.byte	0x04, 0x17
        /*003a*/ 	.short	(.L_18 - .L_17)
.L_17:
        /*003c*/ 	.word	0x00000000
        /*0040*/ 	.short	0x0001
        /*0042*/ 	.short	0x0004
        /*0044*/ 	.byte	0x00, 0xf0, 0x11, 0x00


	//----- nvinfo : EIATTR_KPARAM_INFO
	.align		4
.L_18:
        /*0048*/ 	.byte	0x04, 0x17
        /*004a*/ 	.short	(.L_20 - .L_19)
.L_19:
        /*004c*/ 	.word	0x00000000
        /*0050*/ 	.short	0x0000
        /*0052*/ 	.short	0x0000
        /*0054*/ 	.byte	0x00, 0xf0, 0x11, 0x00


	//----- nvinfo : EIATTR_SPARSE_MMA_MASK
	.align		4
.L_20:
        /*0058*/ 	.byte	0x03, 0x50
        /*005a*/ 	.short	0x0000


	//----- nvinfo : EIATTR_MAXREG_COUNT
	.align		4
        /*005c*/ 	.byte	0x03, 0x1b
        /*005e*/ 	.short	0x00ff


	//----- nvinfo : EIATTR_EXTERNS
	.align		4
        /*0060*/ 	.byte	0x04, 0x0f
        /*0062*/ 	.short	(.L_22 - .L_21)


	//   ....[0]....
	.align		4
.L_21:
        /*0064*/ 	.word	index@(vprintf)


	//----- nvinfo : EIATTR_MERCURY_ISA_VERSION
	.align		4
.L_22:
        /*0068*/ 	.byte	0x03, 0x5f
        /*006a*/ 	.short	0x0101


	//----- nvinfo : EIATTR_VRC_CTA_INIT_COUNT
	.align		4
        /*006c*/ 	.byte	0x02, 0x4a
	.zero		1
	.zero		1


	//----- nvinfo : EIATTR_SYSCALL_OFFSETS
	.align		4
        /*0070*/ 	.byte	0x04, 0x46
        /*0072*/ 	.short	(.L_24 - .L_23)


	//   ....[0]....
.L_23:
        /*0074*/ 	.word	0x000001b0


	//   ....[1]....
        /*0078*/ 	.word	0x00000270


	//   ....[2]....
        /*007c*/ 	.word	0x00000310


	//----- nvinfo : EIATTR_EXIT_INSTR_OFFSETS
	.align		4
.L_24:
        /*0080*/ 	.byte	0x04, 0x1c
        /*0082*/ 	.short	(.L_26 - .L_25)


	//   ....[0]....
.L_25:
        /*0084*/ 	.word	0x000001c0


	//   ....[1]....
        /*0088*/ 	.word	0x00000280


	//   ....[2]....
        /*008c*/ 	.word	0x00000540


	//----- nvinfo : EIATTR_CRS_STACK_SIZE
	.align		4
.L_26:
        /*0090*/ 	.byte	0x04, 0x1e
        /*0092*/ 	.short	(.L_28 - .L_27)
.L_27:
        /*0094*/ 	.word	0x00000000


	//----- nvinfo : EIATTR_CBANK_PARAM_SIZE
	.align		4
.L_28:
        /*0098*/ 	.byte	0x03, 0x19
        /*009a*/ 	.short	0x0020


	//----- nvinfo : EIATTR_PARAM_CBANK
	.align		4
        /*009c*/ 	.byte	0x04, 0x0a
        /*009e*/ 	.short	(.L_30 - .L_29)
	.align		4
.L_29:
        /*00a0*/ 	.word	index@(.nv.constant0._Z15step_kernel_modiifPfS_)
        /*00a4*/ 	.short	0x0380
        /*00a6*/ 	.short	0x0020


	//----- nvinfo : EIATTR_SW_WAR
	.align		4
.L_30:
        /*00a8*/ 	.byte	0x04, 0x36
        /*00aa*/ 	.short	(.L_32 - .L_31)
.L_31:
        /*00ac*/ 	.word	0x00000008
.L_32:


//--------------------- .nv.callgraph             --------------------------
	.section	.nv.callgraph,"",@"SHT_CUDA_CALLGRAPH"
	.align	4
	.sectionentsize	8
	.align		4
        /*0000*/ 	.word	0x00000000
	.align		4
        /*0004*/ 	.word	0xffffffff
	.align		4
        /*0008*/ 	.word	index@(_Z15step_kernel_modiifPfS_)
	.align		4
        /*000c*/ 	.word	index@(vprintf)
	.align		4
        /*0010*/ 	.word	0x00000000
	.align		4
        /*0014*/ 	.word	0xfffffffe
	.align		4
        /*0018*/ 	.word	0x00000000
	.align		4
        /*001c*/ 	.word	0xfffffffd
	.align		4
        /*0020*/ 	.word	0x00000000
	.align		4
        /*0024*/ 	.word	0xfffffffc


//--------------------- .nv.constant4             --------------------------
	.section	.nv.constant4,"a",@progbits
	.align	8
	.align		8
.nv.constant4:
        /*0000*/ 	.dword	vprintf
	.align		8
        /*0008*/ 	.dword	$str
	.align		8
        /*0010*/ 	.dword	$str$1
	.align		8
        /*0018*/ 	.dword	$str$2


//--------------------- .text._Z15step_kernel_modiifPfS_ --------------------------
	.section	.text._Z15step_kernel_modiifPfS_,"ax",@progbits
	.align	128
        .global         _Z15step_kernel_modiifPfS_
        .type           _Z15step_kernel_modiifPfS_,@function
        .size           _Z15step_kernel_modiifPfS_,(.L_x_6 - _Z15step_kernel_modiifPfS_)
        .other          _Z15step_kernel_modiifPfS_,@"STO_CUDA_ENTRY STV_DEFAULT"
_Z15step_kernel_modiifPfS_:
.text._Z15step_kernel_modiifPfS_:
[----:B------:R-:W0:Y:S01]  /*0000*/  LDC R1, c[0x0][0x37c] ;  /* 0x0000df00ff017b82 */ /* 0x000e220000000800 */
[----:B------:R-:W1:Y:S01]  /*0010*/  S2R R19, SR_TID.X ;  /* 0x0000000000137919 */ /* 0x000e620000002100 */
[----:B------:R-:W2:Y:S01]  /*0020*/  LDCU UR7, c[0x0][0x2fc] ;  /* 0x00005f80ff0777ac */ /* 0x000ea20008000800 */
[----:B0-----:R-:W-:Y:S01]  /*0030*/  VIADD R1, R1, 0xfffffff8 ;  /* 0xfffffff801017836 */ /* 0x001fe20000000000 */
[----:B------:R-:W1:Y:S01]  /*0040*/  S2R R0, SR_CTAID.X ;  /* 0x0000000000007919 */ /* 0x000e620000002500 */
[----:B------:R-:W0:Y:S01]  /*0050*/  LDCU.64 UR4, c[0x0][0x380] ;  /* 0x00007000ff0477ac */ /* 0x000e220008000a00 */
[----:B------:R-:W3:Y:S01]  /*0060*/  S2R R18, SR_TID.Y ;  /* 0x0000000000127919 */ /* 0x000ee20000002200 */
[----:B------:R-:W1:Y:S01]  /*0070*/  LDCU UR8, c[0x0][0x360] ;  /* 0x00006c00ff0877ac */ /* 0x000e620008000800 */
[----:B------:R-:W3:Y:S01]  /*0080*/  S2R R3, SR_CTAID.Y ;  /* 0x0000000000037919 */ /* 0x000ee20000002600 */
[----:B------:R-:W3:Y:S01]  /*0090*/  LDCU UR9, c[0x0][0x364] ;  /* 0x00006c80ff0977ac */ /* 0x000ee20008000800 */
[----:B------:R-:W4:Y:S01]  /*00a0*/  LDCU UR6, c[0x0][0x2f8] ;  /* 0x00005f00ff0677ac */ /* 0x000f220008000800 */
[----:B0-----:R-:W-:-:S02]  /*00b0*/  UIADD3 UR4, UPT, UPT, UR4, -0x1, URZ ;  /* 0xffffffff04047890 */ /* 0x001fc4000fffe0ff */
[----:B------:R-:W-:Y:S01]  /*00c0*/  UIADD3 UR5, UPT, UPT, UR5, -0x1, URZ ;  /* 0xffffffff05057890 */ /* 0x000fe2000fffe0ff */
[----:B----4-:R-:W-:Y:S01]  /*00d0*/  IADD3 R6, P1, PT, R1, UR6, RZ ;  /* 0x0000000601067c10 */ /* 0x010fe2000ff3e0ff */
[----:B-1----:R-:W-:-:S04]  /*00e0*/  IMAD R19, R0, UR8, R19 ;  /* 0x0000000800137c24 */ /* 0x002fc8000f8e0213 */
[----:B--2---:R-:W-:Y:S01]  /*00f0*/  IMAD.X R7, RZ, RZ, UR7, P1 ;  /* 0x00000007ff077e24 */ /* 0x004fe200088e06ff */
[----:B------:R-:W-:Y:S01]  /*0100*/  ISETP.GE.AND P0, PT, R19, UR5, PT ;  /* 0x0000000513007c0c */ /* 0x000fe2000bf06270 */
[----:B---3--:R-:W-:-:S05]  /*0110*/  IMAD R18, R3, UR9, R18 ;  /* 0x0000000903127c24 */ /* 0x008fca000f8e0212 */
[----:B------:R-:W-:-:S13]  /*0120*/  ISETP.LT.AND P2, PT, R18, UR4, PT ;  /* 0x0000000412007c0c */ /* 0x000fda000bf41270 */
[----:B------:R-:W-:Y:S05]  /*0130*/  @!P0 BRA P2, `(.L_x_0) ;  /* 0x0000000000248947 */ /* 0x000fea0001000000 */
[----:B------:R-:W-:Y:S01]  /*0140*/  MOV R0, 0x0 ;  /* 0x0000000000007802 */ /* 0x000fe20000000f00 */
[----:B------:R0:W-:Y:S01]  /*0150*/  STL.64 [R1], R18 ;  /* 0x0000001201007387 */ /* 0x0001e20000100a00 */
[----:B------:R-:W1:Y:S02]  /*0160*/  LDCU.64 UR4, c[0x4][0x8] ;  /* 0x01000100ff0477ac */ /* 0x000e640008000a00 */
[----:B------:R0:W2:Y:S01]  /*0170*/  LDC.64 R2, c[0x4][R0] ;  /* 0x0100000000027b82 */ /* 0x0000a20000000a00 */
[----:B-1----:R-:W-:Y:S01]  /*0180*/  IMAD.U32 R4, RZ, RZ, UR4 ;  /* 0x00000004ff047e24 */ /* 0x002fe2000f8e00ff */
[----:B0-----:R-:W-:-:S07]  /*0190*/  MOV R5, UR5 ;  /* 0x0000000500057c02 */ /* 0x001fce0008000f00 */
[----:B------:R-:W-:-:S07]  /*01a0*/  LEPC R20, `(.L_x_1) ;  /* 0x000000001014794e */ /* 0x000fce0000000000 */
[----:B--2---:R-:W-:Y:S05]  /*01b0*/  CALL.ABS.NOINC R2 ;  /* 0x0000000002007343 */ /* 0x004fea0003c00000 */
.L_x_1:
[----:B------:R-:W-:Y:S05]  /*01c0*/  EXIT ;  /* 0x000000000000794d */ /* 0x000fea0003800000 */
.L_x_0:
[----:B------:R-:W-:Y:S02]  /*01d0*/  ISETP.NE.AND P0, PT, R19, RZ, PT ;  /* 0x000000ff1300720c */ /* 0x000fe40003f05270 */
[----:B------:R-:W-:-:S13]  /*01e0*/  ISETP.NE.AND P1, PT, R18, RZ, PT ;  /* 0x000000ff1200720c */ /* 0x000fda0003f25270 */
[----:B------:R-:W-:Y:S05]  /*01f0*/  @P0 BRA P1, `(.L_x_2) ;  /* 0x0000000000240947 */ /* 0x000fea0000800000 */
[----:B------:R-:W-:Y:S01]  /*0200*/  MOV R0, 0x0 ;  /* 0x0000000000007802 */ /* 0x000fe20000000f00 */
[----:B------:R0:W-:Y:S01]  /*0210*/  STL.64 [R1], R18 ;  /* 0x0000001201007387 */ /* 0x0001e20000100a00 */
[----:B------:R-:W1:Y:S02]  /*0220*/  LDCU.64 UR4, c[0x4][0x10] ;  /* 0x01000200ff0477ac */ /* 0x000e640008000a00 */
[----:B------:R0:W2:Y:S01]  /*0230*/  LDC.64 R2, c[0x4][R0] ;  /* 0x0100000000027b82 */ /* 0x0000a20000000a00 */
[----:B-1----:R-:W-:Y:S02]  /*0240*/  IMAD.U32 R4, RZ, RZ, UR4 ;  /* 0x00000004ff047e24 */ /* 0x002fe4000f8e00ff */
[----:B0-----:R-:W-:-:S07]  /*0250*/  IMAD.U32 R5, RZ, RZ, UR5 ;  /* 0x00000005ff057e24 */ /* 0x001fce000f8e00ff */
[----:B------:R-:W-:-:S07]  /*0260*/  LEPC R20, `(.L_x_3) ;  /* 0x000000001014794e */ /* 0x000fce0000000000 */
[----:B--2---:R-:W-:Y:S05]  /*0270*/  CALL.ABS.NOINC R2 ;  /* 0x0000000002007343 */ /* 0x004fea0003c00000 */
.L_x_3:
[----:B------:R-:W-:Y:S05]  /*0280*/  EXIT ;  /* 0x000000000000794d */ /* 0x000fea0003800000 */
.L_x_2:
[----:B------:R-:W-:Y:S01]  /*0290*/  MOV R0, 0x0 ;  /* 0x0000000000007802 */ /* 0x000fe20000000f00 */
[----:B------:R0:W-:Y:S01]  /*02a0*/  STL.64 [R1], R18 ;  /* 0x0000001201007387 */ /* 0x0001e20000100a00 */
[----:B------:R-:W1:Y:S01]  /*02b0*/  LDC.64 R16, c[0x0][0x358] ;  /* 0x0000d600ff107b82 */ /* 0x000e620000000a00 */
[----:B------:R-:W2:Y:S07]  /*02c0*/  LDCU.64 UR4, c[0x4][0x18] ;  /* 0x01000300ff0477ac */ /* 0x000eae0008000a00 */
[----:B------:R0:W3:Y:S01]  /*02d0*/  LDC.64 R2, c[0x4][R0] ;  /* 0x0100000000027b82 */ /* 0x0000e20000000a00 */
[----:B--2---:R-:W-:Y:S01]  /*02e0*/  MOV R4, UR4 ;  /* 0x0000000400047c02 */ /* 0x004fe20008000f00 */
[----:B0-----:R-:W-:-:S07]  /*02f0*/  IMAD.U32 R5, RZ, RZ, UR5 ;  /* 0x00000005ff057e24 */ /* 0x001fce000f8e00ff */
[----:B------:R-:W-:-:S07]  /*0300*/  LEPC R20, `(.L_x_4) ;  /* 0x000000001014794e */ /* 0x000fce0000000000 */
[----:B-1-3--:R-:W-:Y:S05]  /*0310*/  CALL.ABS.NOINC R2 ;  /* 0x0000000002007343 */ /* 0x00afea0003c00000 */
.L_x_4:
[----:B------:R-:W0:Y:S01]  /*0320*/  LDC R6, c[0x0][0x380] ;  /* 0x0000e000ff067b82 */ /* 0x000e220000000800 */
[C---:B------:R-:W-:Y:S02]  /*0330*/  R2UR UR6, R16.reuse ;  /* 0x00000000100672ca */ /* 0x040fe400000e0000 */
[C---:B------:R-:W-:Y:S02]  /*0340*/  R2UR UR7, R17.reuse ;  /* 0x00000000110772ca */ /* 0x040fe400000e0000 */
[C---:B------:R-:W-:Y:S02]  /*0350*/  R2UR UR4, R16.reuse ;  /* 0x00000000100472ca */ /* 0x040fe400000e0000 */
[C---:B------:R-:W-:Y:S01]  /*0360*/  R2UR UR5, R17.reuse ;  /* 0x00000000110572ca */ /* 0x040fe200000e0000 */
[----:B------:R-:W1:Y:S01]  /*0370*/  LDC.64 R4, c[0x0][0x390] ;  /* 0x0000e400ff047b82 */ /* 0x000e620000000a00 */
[----:B------:R-:W-:Y:S02]  /*0380*/  R2UR UR10, R16 ;  /* 0x00000000100a72ca */ /* 0x000fe400000e0000 */
[----:B------:R-:W-:-:S02]  /*0390*/  R2UR UR11, R17 ;  /* 0x00000000110b72ca */ /* 0x000fc400000e0000 */
[C---:B------:R-:W-:Y:S02]  /*03a0*/  R2UR UR8, R16.reuse ;  /* 0x00000000100872ca */ /* 0x040fe400000e0000 */
[C---:B------:R-:W-:Y:S01]  /*03b0*/  R2UR UR9, R17.reuse ;  /* 0x00000000110972ca */ /* 0x040fe200000e0000 */
[----:B------:R-:W2:Y:S01]  /*03c0*/  LDC.64 R8, c[0x0][0x398] ;  /* 0x0000e600ff087b82 */ /* 0x000ea20000000a00 */
[----:B------:R-:W-:Y:S02]  /*03d0*/  R2UR UR12, R16 ;  /* 0x00000000100c72ca */ /* 0x000fe400000e0000 */
[----:B------:R-:W-:Y:S01]  /*03e0*/  R2UR UR13, R17 ;  /* 0x00000000110d72ca */ /* 0x000fe200000e0000 */
[CC--:B0-----:R-:W-:Y:S02]  /*03f0*/  IMAD R3, R19.reuse, R6.reuse, -R6 ;  /* 0x0000000613037224 */ /* 0x0c1fe400078e0a06 */
[----:B------:R-:W-:-:S03]  /*0400*/  IMAD R19, R19, R6, R18 ;  /* 0x0000000613137224 */ /* 0x000fc600078e0212 */
[----:B------:R-:W-:Y:S01]  /*0410*/  IADD3 R7, PT, PT, R18, R3, RZ ;  /* 0x0000000312077210 */ /* 0x000fe20007ffe0ff */
[----:B-1----:R-:W-:-:S04]  /*0420*/  IMAD.WIDE R2, R19, 0x4, R4 ;  /* 0x0000000413027825 */ /* 0x002fc800078e0204 */
[----:B------:R-:W-:Y:S01]  /*0430*/  IMAD.WIDE R4, R7, 0x4, R4 ;  /* 0x0000000407047825 */ /* 0x000fe200078e0204 */
[----:B------:R-:W3:Y:S03]  /*0440*/  LDG.E R10, desc[UR6][R2.64] ;  /* 0x00000006020a7981 */ /* 0x000ee6000c1e1900 */
[----:B------:R-:W-:Y:S01]  /*0450*/  IMAD.WIDE R6, R6, 0x4, R2 ;  /* 0x0000000406067825 */ /* 0x000fe200078e0202 */
[----:B------:R-:W4:Y:S01]  /*0460*/  LDG.E R0, desc[UR4][R2.64+-0x4] ;  /* 0xfffffc0402007981 */ /* 0x000f22000c1e1900 */
[----:B------:R-:W0:Y:S03]  /*0470*/  LDCU UR4, c[0x0][0x388] ;  /* 0x00007100ff0477ac */ /* 0x000e260008000800 */
[----:B------:R-:W5:Y:S04]  /*0480*/  LDG.E R4, desc[UR10][R4.64] ;  /* 0x0000000a04047981 */ /* 0x000f68000c1e1900 */
[----:B------:R2:W5:Y:S04]  /*0490*/  LDG.E R13, desc[UR8][R2.64+0x4] ;  /* 0x00000408020d7981 */ /* 0x000568000c1e1900 */
[----:B------:R-:W5:Y:S01]  /*04a0*/  LDG.E R6, desc[UR12][R6.64] ;  /* 0x0000000c06067981 */ /* 0x000f62000c1e1900 */
[----:B--2---:R-:W-:-:S04]  /*04b0*/  IMAD.WIDE R2, R19, 0x4, R8 ;  /* 0x0000000413027825 */ /* 0x004fc800078e0208 */
[----:B---3--:R-:W-:-:S04]  /*04c0*/  FADD R11, R10, R10 ;  /* 0x0000000a0a0b7221 */ /* 0x008fc80000000000 */
[----:B----4-:R-:W-:Y:S01]  /*04d0*/  FADD R0, R0, -R11 ;  /* 0x8000000b00007221 */ /* 0x010fe20000000000 */
[----:B-----5:R-:W-:-:S03]  /*04e0*/  FADD R11, -R11, R4 ;  /* 0x000000040b0b7221 */ /* 0x020fc60000000100 */
[----:B------:R-:W-:Y:S01]  /*04f0*/  FADD R0, R0, R13 ;  /* 0x0000000d00007221 */ /* 0x000fe20000000000 */
[----:B------:R-:W-:-:S04]  /*0500*/  FADD R11, R11, R6 ;  /* 0x000000060b0b7221 */ /* 0x000fc80000000000 */
[----:B------:R-:W-:-:S04]  /*0510*/  FADD R11, R0, R11 ;  /* 0x0000000b000b7221 */ /* 0x000fc80000000000 */
[----:B0-----:R-:W-:-:S05]  /*0520*/  FFMA R11, R11, UR4, R10 ;  /* 0x000000040b0b7c23 */ /* 0x001fca000800000a */
[----:B------:R-:W-:Y:S01]  /*0530*/  STG.E desc[UR6][R2.64], R11 ;  /* 0x0000000b02007986 */ /* 0x000fe2000c101906 */
[----:B------:R-:W-:Y:S05]  /*0540*/  EXIT ;  /* 0x000000000000794d */ /* 0x000fea0003800000 */
.L_x_5:
[----:B------:R-:W-:-:S00]  /*0550*/  BRA `(.L_x_5) ;  /* 0xfffffffc00fc7947 */ /* 0x000fc0000383ffff */
[----:B------:R-:W-:-:S00]  /*0560*/  NOP ;  /* 0x0000000000007918 */ /* 0x000fc00000000000 */
        /* <DEDUP_REMOVED lines=9> */
.L_x_6:


//--------------------- .nv.global.init           --------------------------
	.section	.nv.global.init,"aw",@progbits
.nv.global.init:
	.type		$str$2,@object
	.size		$str$2,($str$1 - $str$2)
$str$2:
        /*0000*/ 	.byte	0x69, 0x3a, 0x25, 0x64, 0x20, 0x6a, 0x3a, 0x25, 0x64, 0x0a, 0x00
	.type		$str$1,@object
	.size		$str$1,($str - $str$1)
$str$1:
        /*000b*/ 	.byte	0x62, 0x6f, 0x75, 0x6e, 0x64, 0x20, 0x25, 0x64, 0x20, 0x25, 0x64, 0x0a, 0x00
	.type		$str,@object
	.size		$str,(.L_0 - $str)
$str:
        /*0018*/ 	.byte	0x61, 0x6c, 0x74, 0x72, 0x6f, 0x20, 0x62, 0x6f, 0x75, 0x6e, 0x64, 0x20, 0x25, 0x64, 0x20, 0x25
        /*0028*/ 	.byte	0x64, 0x0a, 0x00
.L_0:


//--------------------- .nv.shared.reserved.0     --------------------------
	.section	.nv.shared.reserved.0,"aw",@nobits
	.weak		__nv_reservedSMEM_offset_0_alias
	.size		__nv_reservedSMEM_offset_0_alias, 0, 64
	.other		__nv_reservedSMEM_offset_0_alias,@"STO_CUDA_RESERVED_SHARED STV_DEFAULT"
__nv_reservedSMEM_offset_0_alias:
	.zero		0
	.zero		64


//--------------------- .nv.constant0._Z15step_kernel_modiifPfS_ --------------------------
	.section	.nv.constant0._Z15step_kernel_modiifPfS_,"a",@progbits
	.sectionflags	@""
	.align	4
.nv.constant0._Z15step_kernel_modiifPfS_:
	.zero		928


//--------------------- SYMBOLS --------------------------

	.type		.nv.reservedSmem.offset0,@object
	.size		.nv.reservedSmem.offset0,0x4
	.type		vprintf,@function
